	.headerflags	@"EF_CUDA_TEXMODE_UNIFIED EF_CUDA_64BIT_ADDRESS EF_CUDA_SM86 EF_CUDA_VIRTUAL_SM(EF_CUDA_SM86)"
	.elftype	@"ET_EXEC"


//--------------------- .nv.info                  --------------------------
	.section	.nv.info,"",@"SHT_CUDA_INFO"
	.align	4


	//----- nvinfo : EIATTR_REGCOUNT
	.align		4
        /*0000*/ 	.byte	0x04, 0x2f
        /*0002*/ 	.short	(.L_1 - .L_0)
	.align		4
.L_0:
        /*0004*/ 	.word	index@(swiglu_fwd_kernel)
        /*0008*/ 	.word	0x00000016


	//----- nvinfo : EIATTR_MAX_STACK_SIZE
	.align		4
.L_1:
        /*000c*/ 	.byte	0x04, 0x23
        /*000e*/ 	.short	(.L_3 - .L_2)
	.align		4
.L_2:
        /*0010*/ 	.word	index@(swiglu_fwd_kernel)
        /*0014*/ 	.word	0x00000000


	//----- nvinfo : EIATTR_MIN_STACK_SIZE
	.align		4
.L_3:
        /*0018*/ 	.byte	0x04, 0x12
        /*001a*/ 	.short	(.L_5 - .L_4)
	.align		4
.L_4:
        /*001c*/ 	.word	index@(swiglu_fwd_kernel)
        /*0020*/ 	.word	0x00000000


	//----- nvinfo : EIATTR_FRAME_SIZE
	.align		4
.L_5:
        /*0024*/ 	.byte	0x04, 0x11
        /*0026*/ 	.short	(.L_7 - .L_6)
	.align		4
.L_6:
        /*0028*/ 	.word	index@(swiglu_fwd_kernel)
        /*002c*/ 	.word	0x00000000
.L_7:


//--------------------- .nv.info.swiglu_fwd_kernel --------------------------
	.section	.nv.info.swiglu_fwd_kernel,"",@"SHT_CUDA_INFO"
	.align	4


	//----- nvinfo : EIATTR_CUDA_API_VERSION
	.align		4
        /*0000*/ 	.byte	0x04, 0x37
        /*0002*/ 	.short	(.L_9 - .L_8)
.L_8:
        /*0004*/ 	.word	0x0000007b


	//----- nvinfo : EIATTR_SW2861232_WAR
	.align		4
.L_9:
        /*0008*/ 	.byte	0x01, 0x35
	.zero		2


	//----- nvinfo : EIATTR_PARAM_CBANK
	.align		4
        /*000c*/ 	.byte	0x04, 0x0a
        /*000e*/ 	.short	(.L_11 - .L_10)
	.align		4
.L_10:
        /*0010*/ 	.word	index@(.nv.constant0.swiglu_fwd_kernel)
        /*0014*/ 	.short	0x0160
        /*0016*/ 	.short	0x001c


	//----- nvinfo : EIATTR_CBANK_PARAM_SIZE
	.align		4
.L_11:
        /*0018*/ 	.byte	0x03, 0x19
        /*001a*/ 	.short	0x001c


	//----- nvinfo : EIATTR_KPARAM_INFO
	.align		4
        /*001c*/ 	.byte	0x04, 0x17
        /*001e*/ 	.short	(.L_13 - .L_12)
.L_12:
        /*0020*/ 	.word	0x00000000
        /*0024*/ 	.short	0x0003
        /*0026*/ 	.short	0x0018
        /*0028*/ 	.byte	0x00, 0xf0, 0x11, 0x00


	//----- nvinfo : EIATTR_KPARAM_INFO
	.align		4
.L_13:
        /*002c*/ 	.byte	0x04, 0x17
        /*002e*/ 	.short	(.L_15 - .L_14)
.L_14:
        /*0030*/ 	.word	0x00000000
        /*0034*/ 	.short	0x0002
        /*0036*/ 	.short	0x0010
        /*0038*/ 	.byte	0x00, 0xf0, 0x21, 0x00


	//----- nvinfo : EIATTR_KPARAM_INFO
	.align		4
.L_15:
        /*003c*/ 	.byte	0x04, 0x17
        /*003e*/ 	.short	(.L_17 - .L_16)
.L_16:
        /*0040*/ 	.word	0x00000000
        /*0044*/ 	.short	0x0001
        /*0046*/ 	.short	0x0008
        /*0048*/ 	.byte	0x00, 0xf0, 0x21, 0x00


	//----- nvinfo : EIATTR_KPARAM_INFO
	.align		4
.L_17:
        /*004c*/ 	.byte	0x04, 0x17
        /*004e*/ 	.short	(.L_19 - .L_18)
.L_18:
        /*0050*/ 	.word	0x00000000
        /*0054*/ 	.short	0x0000
        /*0056*/ 	.short	0x0000
        /*0058*/ 	.byte	0x00, 0xf0, 0x21, 0x00


	//----- nvinfo : EIATTR_MAXREG_COUNT
	.align		4
.L_19:
        /*005c*/ 	.byte	0x03, 0x1b
        /*005e*/ 	.short	0x0080


	//----- nvinfo : EIATTR_EXIT_INSTR_OFFSETS
	.align		4
        /*0060*/ 	.byte	0x04, 0x1c
        /*0062*/ 	.short	(.L_21 - .L_20)


	//   ....[0]....
.L_20:
        /*0064*/ 	.word	0x00000710


	//   ....[1]....
        /*0068*/ 	.word	0x00000740


	//----- nvinfo : EIATTR_MAX_THREADS
	.align		4
.L_21:
        /*006c*/ 	.byte	0x04, 0x05
        /*006e*/ 	.short	(.L_23 - .L_22)
.L_22:
        /*0070*/ 	.word	0x00000200
        /*0074*/ 	.word	0x00000001
        /*0078*/ 	.word	0x00000001
.L_23:


//--------------------- .nv.rel.action            --------------------------
	.section	.nv.rel.action,"",@"SHT_CUDA_RELOCINFO"
	.align	8
	.sectionentsize	8
        /*0000*/ 	.byte	0x73, 0x00, 0x00, 0x00, 0x00, 0x00, 0x00, 0x00, 0x00, 0x00, 0x00, 0x11, 0x25, 0x00, 0x05, 0x36


//--------------------- .nv.constant0.swiglu_fwd_kernel --------------------------
	.section	.nv.constant0.swiglu_fwd_kernel,"a",@progbits
	.align	4
.nv.constant0.swiglu_fwd_kernel:
	.zero		380


//--------------------- .text.swiglu_fwd_kernel   --------------------------
	.section	.text.swiglu_fwd_kernel,"ax",@progbits
	.sectioninfo	@"SHI_REGISTERS=22"
	.align	128
        .global         swiglu_fwd_kernel
        .type           swiglu_fwd_kernel,@function
        .size           swiglu_fwd_kernel,(.L_x_1 - swiglu_fwd_kernel)
        .other          swiglu_fwd_kernel,@"STO_CUDA_ENTRY STV_DEFAULT"
swiglu_fwd_kernel:
.text.swiglu_fwd_kernel:
[----:B------:R-:W-:-:S02]  /*0000*/  IMAD.MOV.U32 R1, RZ, RZ, c[0x0][0x28] ;  /* 0x00000a00ff017624 */ /* 0x000fc400078e00ff */
[----:B------:R-:W0:Y:S01]  /*0010*/  S2R R0, SR_TID.X ;  /* 0x0000000000007919 */ /* 0x000e220000002100 */
[----:B------:R-:W-:Y:S01]  /*0020*/  PRMT R7, RZ, 0x7610, R7 ;  /* 0x00007610ff077816 */ /* 0x000fe20000000007 */
[----:B------:R-:W-:Y:S02]  /*0030*/  ULDC.64 UR4, c[0x0][0x118] ;  /* 0x0000460000047ab9 */ /* 0x000fe40000000a00 */
[----:B------:R-:W1:Y:S01]  /*0040*/  S2R R3, SR_CTAID.X ;  /* 0x0000000000037919 */ /* 0x000e620000002500 */
[----:B0-----:R-:W-:-:S04]  /*0050*/  SHF.L.U32 R0, R0, 0x2, RZ ;  /* 0x0000000200007819 */ /* 0x001fc800000006ff */
[----:B------:R-:W-:-:S05]  /*0060*/  LOP3.LUT R0, R0, 0x7fc, RZ, 0xc0, !PT ;  /* 0x000007fc00007812 */ /* 0x000fca00078ec0ff */
[----:B-1----:R-:W-:Y:S01]  /*0070*/  IMAD R0, R3, 0x800, R0 ;  /* 0x0000080003007824 */ /* 0x002fe200078e0200 */
[----:B------:R-:W-:-:S04]  /*0080*/  MOV R3, 0x2 ;  /* 0x0000000200037802 */ /* 0x000fc80000000f00 */
[C---:B------:R-:W-:Y:S01]  /*0090*/  ISETP.GE.AND P3, PT, R0.reuse, c[0x0][0x178], PT ;  /* 0x00005e0000007a0c */ /* 0x040fe20003f66270 */
[C---:B------:R-:W-:Y:S01]  /*00a0*/  IMAD.WIDE R8, R0.reuse, R3, c[0x0][0x160] ;  /* 0x0000580000087625 */ /* 0x040fe200078e0203 */
[----:B------:R-:W-:-:S04]  /*00b0*/  IADD3 R2, R0, 0x1, RZ ;  /* 0x0000000100027810 */ /* 0x000fc80007ffe0ff */
[----:B------:R-:W-:-:S07]  /*00c0*/  ISETP.GE.AND P2, PT, R2, c[0x0][0x178], PT ;  /* 0x00005e0002007a0c */ /* 0x000fce0003f46270 */
[----:B------:R-:W2:Y:S01]  /*00d0*/  @!P3 LDG.E.U16 R7, [R8.64] ;  /* 0x000000040807b981 */ /* 0x000ea2000c1e1500 */
[----:B------:R-:W-:Y:S02]  /*00e0*/  IADD3 R2, R0, 0x2, RZ ;  /* 0x0000000200027810 */ /* 0x000fe40007ffe0ff */
[----:B------:R-:W-:Y:S02]  /*00f0*/  PRMT R10, RZ, 0x7610, R10 ;  /* 0x00007610ff0a7816 */ /* 0x000fe4000000000a */
[----:B------:R-:W-:Y:S02]  /*0100*/  ISETP.GE.AND P1, PT, R2, c[0x0][0x178], PT ;  /* 0x00005e0002007a0c */ /* 0x000fe40003f26270 */
[----:B------:R-:W-:Y:S02]  /*0110*/  IADD3 R2, R0, 0x3, RZ ;  /* 0x0000000300027810 */ /* 0x000fe40007ffe0ff */
[----:B------:R-:W3:Y:S01]  /*0120*/  @!P2 LDG.E.U16 R10, [R8.64+0x2] ;  /* 0x00000204080aa981 */ /* 0x000ee2000c1e1500 */
[----:B------:R-:W-:-:S02]  /*0130*/  PRMT R11, RZ, 0x7610, R11 ;  /* 0x00007610ff0b7816 */ /* 0x000fc4000000000b */
[----:B------:R-:W-:Y:S02]  /*0140*/  ISETP.GE.AND P0, PT, R2, c[0x0][0x178], PT ;  /* 0x00005e0002007a0c */ /* 0x000fe40003f06270 */
[----:B------:R-:W-:-:S04]  /*0150*/  PRMT R14, RZ, 0x7610, R14 ;  /* 0x00007610ff0e7816 */ /* 0x000fc8000000000e */
[----:B------:R3:W4:Y:S07]  /*0160*/  @!P1 LDG.E.U16 R11, [R8.64+0x4] ;  /* 0x00000404080b9981 */ /* 0x00072e000c1e1500 */
[----:B------:R3:W5:Y:S01]  /*0170*/  @!P0 LDG.E.U16 R14, [R8.64+0x6] ;  /* 0x00000604080e8981 */ /* 0x000762000c1e1500 */
[----:B------:R-:W-:Y:S01]  /*0180*/  PRMT R4, RZ, 0x7610, R4 ;  /* 0x00007610ff047816 */ /* 0x000fe20000000004 */
[----:B------:R-:W-:Y:S01]  /*0190*/  IMAD.WIDE R12, R0, R3, c[0x0][0x168] ;  /* 0x00005a00000c7625 */ /* 0x000fe200078e0203 */
[----:B------:R-:W-:-:S02]  /*01a0*/  PRMT R2, RZ, 0x7610, R2 ;  /* 0x00007610ff027816 */ /* 0x000fc40000000002 */
[----:B------:R-:W-:Y:S02]  /*01b0*/  PRMT R6, RZ, 0x7610, R6 ;  /* 0x00007610ff067816 */ /* 0x000fe40000000006 */
[----:B------:R-:W-:Y:S01]  /*01c0*/  PRMT R5, RZ, 0x7610, R5 ;  /* 0x00007610ff057816 */ /* 0x000fe20000000005 */
[----:B------:R0:W5:Y:S04]  /*01d0*/  @!P3 LDG.E.U16 R4, [R12.64] ;  /* 0x000000040c04b981 */ /* 0x000168000c1e1500 */
[----:B------:R0:W5:Y:S04]  /*01e0*/  @!P2 LDG.E.U16 R2, [R12.64+0x2] ;  /* 0x000002040c02a981 */ /* 0x000168000c1e1500 */
[----:B------:R0:W5:Y:S04]  /*01f0*/  @!P1 LDG.E.U16 R6, [R12.64+0x4] ;  /* 0x000004040c069981 */ /* 0x000168000c1e1500 */
[----:B------:R0:W5:Y:S01]  /*0200*/  @!P0 LDG.E.U16 R5, [R12.64+0x6] ;  /* 0x000006040c058981 */ /* 0x000162000c1e1500 */
[----:B------:R-:W-:Y:S01]  /*0210*/  IMAD.MOV.U32 R19, RZ, RZ, 0x3e800000 ;  /* 0x3e800000ff137424 */ /* 0x000fe200078e00ff */
[----:B--2---:R-:W-:-:S05]  /*0220*/  SEL R7, R7, RZ, !P3 ;  /* 0x000000ff07077207 */ /* 0x004fca0005800000 */
[----:B------:R-:W-:Y:S01]  /*0230*/  HADD2.F32 R7, -RZ, R7.H0_H0 ;  /* 0x20000007ff077230 */ /* 0x000fe20000004100 */
[----:B---3--:R-:W-:-:S04]  /*0240*/  SEL R9, R10, RZ, !P2 ;  /* 0x000000ff0a097207 */ /* 0x008fc80005000000 */
[----:B------:R-:W-:-:S04]  /*0250*/  FADD R8, RZ, -R7 ;  /* 0x80000007ff087221 */ /* 0x000fc80000000000 */
[----:B------:R-:W-:Y:S01]  /*0260*/  FMUL R15, R8, 1.4426950216293334961 ;  /* 0x3fb8aa3b080f7820 */ /* 0x000fe20000400000 */
[----:B------:R-:W-:Y:S01]  /*0270*/  HADD2.F32 R9, -RZ, R9.H0_H0 ;  /* 0x20000009ff097230 */ /* 0x000fe20000004100 */
[----:B----4-:R-:W-:-:S03]  /*0280*/  SEL R10, R11, RZ, !P1 ;  /* 0x000000ff0b0a7207 */ /* 0x010fc60004800000 */
[----:B------:R-:W-:Y:S01]  /*0290*/  FSETP.GEU.AND P4, PT, R15, -126, PT ;  /* 0xc2fc00000f00780b */ /* 0x000fe20003f8e000 */
[----:B------:R-:W-:Y:S01]  /*02a0*/  FADD R8, RZ, -R9 ;  /* 0x80000009ff087221 */ /* 0x000fe20000000000 */
[----:B------:R-:W-:-:S03]  /*02b0*/  HADD2.F32 R10, -RZ, R10.H0_H0 ;  /* 0x2000000aff0a7230 */ /* 0x000fc60000004100 */
[----:B0-----:R-:W-:Y:S01]  /*02c0*/  FMUL R13, R8, 1.4426950216293334961 ;  /* 0x3fb8aa3b080d7820 */ /* 0x001fe20000400000 */
[----:B-----5:R-:W-:Y:S01]  /*02d0*/  SEL R8, R14, RZ, !P0 ;  /* 0x000000ff0e087207 */ /* 0x020fe20004000000 */
[----:B------:R-:W-:-:S03]  /*02e0*/  FADD R11, RZ, -R10 ;  /* 0x8000000aff0b7221 */ /* 0x000fc60000000000 */
[----:B------:R-:W-:Y:S01]  /*02f0*/  FSETP.GEU.AND P5, PT, R13, -126, PT ;  /* 0xc2fc00000d00780b */ /* 0x000fe20003fae000 */
[----:B------:R-:W-:Y:S01]  /*0300*/  HADD2.F32 R8, -RZ, R8.H0_H0 ;  /* 0x20000008ff087230 */ /* 0x000fe20000004100 */
[----:B------:R-:W-:Y:S01]  /*0310*/  FMUL R14, R11, 1.4426950216293334961 ;  /* 0x3fb8aa3b0b0e7820 */ /* 0x000fe20000400000 */
[----:B------:R-:W-:Y:S01]  /*0320*/  @!P4 FMUL R15, R15, 0.5 ;  /* 0x3f0000000f0fc820 */ /* 0x000fe20000400000 */
[----:B------:R-:W-:Y:S02]  /*0330*/  SEL R4, R4, RZ, !P3 ;  /* 0x000000ff04047207 */ /* 0x000fe40005800000 */
[----:B------:R-:W-:Y:S01]  /*0340*/  FADD R11, RZ, -R8 ;  /* 0x80000008ff0b7221 */ /* 0x000fe20000000000 */
[----:B------:R-:W0:Y:S01]  /*0350*/  MUFU.EX2 R12, R15 ;  /* 0x0000000f000c7308 */ /* 0x000e220000000800 */
[----:B------:R-:W-:Y:S02]  /*0360*/  FSETP.GEU.AND P6, PT, R14, -126, PT ;  /* 0xc2fc00000e00780b */ /* 0x000fe40003fce000 */
[----:B------:R-:W-:Y:S01]  /*0370*/  FMUL R16, R11, 1.4426950216293334961 ;  /* 0x3fb8aa3b0b107820 */ /* 0x000fe20000400000 */
[----:B------:R-:W-:-:S02]  /*0380*/  SEL R6, R6, RZ, !P1 ;  /* 0x000000ff06067207 */ /* 0x000fc40004800000 */
[----:B------:R-:W-:Y:S01]  /*0390*/  @!P5 FMUL R13, R13, 0.5 ;  /* 0x3f0000000d0dd820 */ /* 0x000fe20000400000 */
[----:B------:R-:W-:Y:S02]  /*03a0*/  SEL R5, R5, RZ, !P0 ;  /* 0x000000ff05057207 */ /* 0x000fe40004000000 */
[----:B------:R-:W-:Y:S01]  /*03b0*/  HADD2.F32 R6, -RZ, R6.H0_H0 ;  /* 0x20000006ff067230 */ /* 0x000fe20000004100 */
[----:B------:R-:W1:Y:S02]  /*03c0*/  MUFU.EX2 R11, R13 ;  /* 0x0000000d000b7308 */ /* 0x000e640000000800 */
[----:B------:R-:W-:Y:S02]  /*03d0*/  HADD2.F32 R5, -RZ, R5.H0_H0 ;  /* 0x20000005ff057230 */ /* 0x000fe40000004100 */
[----:B------:R-:W-:Y:S01]  /*03e0*/  @!P6 FMUL R14, R14, 0.5 ;  /* 0x3f0000000e0ee820 */ /* 0x000fe20000400000 */
[----:B0-----:R-:W-:Y:S01]  /*03f0*/  @!P4 FMUL R12, R12, R12 ;  /* 0x0000000c0c0cc220 */ /* 0x001fe20000400000 */
[----:B------:R-:W-:-:S02]  /*0400*/  FSETP.GEU.AND P4, PT, R16, -126, PT ;  /* 0xc2fc00001000780b */ /* 0x000fc40003f8e000 */
[----:B------:R0:W2:Y:S01]  /*0410*/  MUFU.EX2 R15, R14 ;  /* 0x0000000e000f7308 */ /* 0x0000a20000000800 */
[----:B------:R-:W-:Y:S01]  /*0420*/  FADD R17, R12, 1 ;  /* 0x3f8000000c117421 */ /* 0x000fe20000000000 */
[----:B-1----:R-:W-:-:S04]  /*0430*/  @!P5 FMUL R11, R11, R11 ;  /* 0x0000000b0b0bd220 */ /* 0x002fc80000400000 */
[----:B------:R-:W-:-:S05]  /*0440*/  FSETP.GT.AND P5, PT, R17, 8.50705917302346158658e+37, PT ;  /* 0x7e8000001100780b */ /* 0x000fca0003fa4000 */
[----:B------:R-:W-:Y:S01]  /*0450*/  @!P4 FMUL R16, R16, 0.5 ;  /* 0x3f0000001010c820 */ /* 0x000fe20000400000 */
[----:B------:R-:W-:Y:S01]  /*0460*/  FADD R11, R11, 1 ;  /* 0x3f8000000b0b7421 */ /* 0x000fe20000000000 */
[----:B0-----:R-:W-:Y:S02]  /*0470*/  FSEL R14, R19, 1, P5 ;  /* 0x3f800000130e7808 */ /* 0x001fe40002800000 */
[----:B------:R0:W1:Y:S01]  /*0480*/  MUFU.EX2 R12, R16 ;  /* 0x00000010000c7308 */ /* 0x0000620000000800 */
[----:B--2---:R-:W-:Y:S01]  /*0490*/  @!P6 FMUL R15, R15, R15 ;  /* 0x0000000f0f0fe220 */ /* 0x004fe20000400000 */
[----:B------:R-:W-:-:S03]  /*04a0*/  FSETP.GT.AND P6, PT, R11, 8.50705917302346158658e+37, PT ;  /* 0x7e8000000b00780b */ /* 0x000fc60003fc4000 */
[----:B------:R-:W-:Y:S01]  /*04b0*/  FADD R15, R15, 1 ;  /* 0x3f8000000f0f7421 */ /* 0x000fe20000000000 */
[----:B------:R-:W-:Y:S01]  /*04c0*/  @P5 FMUL R17, R17, 0.25 ;  /* 0x3e80000011115820 */ /* 0x000fe20000400000 */
[----:B0-----:R-:W-:-:S05]  /*04d0*/  FSEL R16, R19, 1, P6 ;  /* 0x3f80000013107808 */ /* 0x001fca0003000000 */
[----:B------:R-:W0:Y:S03]  /*04e0*/  MUFU.RCP R17, R17 ;  /* 0x0000001100117308 */ /* 0x000e260000001000 */
[----:B------:R-:W-:Y:S01]  /*04f0*/  @P6 FMUL R11, R11, 0.25 ;  /* 0x3e8000000b0b6820 */ /* 0x000fe20000400000 */
[----:B-1----:R-:W-:Y:S01]  /*0500*/  @!P4 FMUL R12, R12, R12 ;  /* 0x0000000c0c0cc220 */ /* 0x002fe20000400000 */
[----:B------:R-:W-:-:S03]  /*0510*/  FSETP.GT.AND P4, PT, R15, 8.50705917302346158658e+37, PT ;  /* 0x7e8000000f00780b */ /* 0x000fc60003f84000 */
[----:B------:R-:W-:Y:S01]  /*0520*/  FADD R12, R12, 1 ;  /* 0x3f8000000c0c7421 */ /* 0x000fe20000000000 */
[----:B------:R-:W1:Y:S01]  /*0530*/  MUFU.RCP R11, R11 ;  /* 0x0000000b000b7308 */ /* 0x000e620000001000 */
[----:B------:R-:W-:-:S03]  /*0540*/  FSEL R18, R19, 1, P4 ;  /* 0x3f80000013127808 */ /* 0x000fc60002000000 */
[----:B------:R-:W-:Y:S01]  /*0550*/  FSETP.GT.AND P5, PT, R12, 8.50705917302346158658e+37, PT ;  /* 0x7e8000000c00780b */ /* 0x000fe20003fa4000 */
[----:B0-----:R-:W-:-:S04]  /*0560*/  FMUL R14, R17, R14 ;  /* 0x0000000e110e7220 */ /* 0x001fc80000400000 */
[----:B------:R-:W-:-:S06]  /*0570*/  @P4 FMUL R15, R15, 0.25 ;  /* 0x3e8000000f0f4820 */ /* 0x000fcc0000400000 */
[----:B------:R-:W0:Y:S01]  /*0580*/  MUFU.RCP R15, R15 ;  /* 0x0000000f000f7308 */ /* 0x000e220000001000 */
[----:B-1----:R-:W-:Y:S01]  /*0590*/  FMUL R16, R11, R16 ;  /* 0x000000100b107220 */ /* 0x002fe20000400000 */
[----:B------:R-:W-:Y:S01]  /*05a0*/  @P5 FMUL R12, R12, 0.25 ;  /* 0x3e8000000c0c5820 */ /* 0x000fe20000400000 */
[----:B------:R-:W-:Y:S01]  /*05b0*/  FMUL R11, R7, R14 ;  /* 0x0000000e070b7220 */ /* 0x000fe20000400000 */
[----:B------:R-:W-:Y:S01]  /*05c0*/  FSEL R7, R19, 1, P5 ;  /* 0x3f80000013077808 */ /* 0x000fe20002800000 */
[----:B------:R-:W-:-:S03]  /*05d0*/  FMUL R9, R9, R16 ;  /* 0x0000001009097220 */ /* 0x000fc60000400000 */
[----:B------:R-:W1:Y:S01]  /*05e0*/  MUFU.RCP R12, R12 ;  /* 0x0000000c000c7308 */ /* 0x000e620000001000 */
[----:B0-----:R-:W-:-:S04]  /*05f0*/  FMUL R13, R15, R18 ;  /* 0x000000120f0d7220 */ /* 0x001fc80000400000 */
[----:B------:R-:W-:Y:S01]  /*0600*/  FMUL R13, R10, R13 ;  /* 0x0000000d0a0d7220 */ /* 0x000fe20000400000 */
[----:B------:R-:W-:Y:S01]  /*0610*/  SEL R10, R2, RZ, !P2 ;  /* 0x000000ff020a7207 */ /* 0x000fe20005000000 */
[----:B------:R-:W-:Y:S01]  /*0620*/  HADD2.F32 R2, -RZ, R4.H0_H0 ;  /* 0x20000004ff027230 */ /* 0x000fe20000004100 */
[----:B-1----:R-:W-:Y:S01]  /*0630*/  FMUL R7, R12, R7 ;  /* 0x000000070c077220 */ /* 0x002fe20000400000 */
[----:B------:R-:W-:Y:S02]  /*0640*/  FMUL R6, R6, R13 ;  /* 0x0000000d06067220 */ /* 0x000fe40000400000 */
[----:B------:R-:W-:Y:S01]  /*0650*/  HADD2.F32 R4, -RZ, R10.H0_H0 ;  /* 0x2000000aff047230 */ /* 0x000fe20000004100 */
[----:B------:R-:W-:Y:S01]  /*0660*/  FMUL R2, R2, R11 ;  /* 0x0000000b02027220 */ /* 0x000fe20000400000 */
[----:B------:R-:W-:-:S03]  /*0670*/  FMUL R8, R8, R7 ;  /* 0x0000000708087220 */ /* 0x000fc60000400000 */
[----:B------:R-:W-:Y:S01]  /*0680*/  FMUL R9, R4, R9 ;  /* 0x0000000904097220 */ /* 0x000fe20000400000 */
[----:B------:R-:W-:-:S04]  /*0690*/  FMUL R5, R5, R8 ;  /* 0x0000000805057220 */ /* 0x000fc80000400000 */
[----:B------:R-:W-:Y:S01]  /*06a0*/  F2FP.PACK_AB R9, R9, R2 ;  /* 0x000000020909723e */ /* 0x000fe200000000ff */
[----:B------:R-:W-:Y:S01]  /*06b0*/  IMAD.WIDE R2, R0, R3, c[0x0][0x170] ;  /* 0x00005c0000027625 */ /* 0x000fe200078e0203 */
[----:B------:R-:W-:Y:S02]  /*06c0*/  F2FP.PACK_AB R5, R5, R6 ;  /* 0x000000060505723e */ /* 0x000fe400000000ff */
[----:B------:R-:W-:Y:S02]  /*06d0*/  PRMT R0, R9, 0x7632, R0 ;  /* 0x0000763209007816 */ /* 0x000fe40000000000 */
[----:B------:R0:W-:Y:S04]  /*06e0*/  @!P3 STG.E.U16 [R2.64], R9 ;  /* 0x000000090200b986 */ /* 0x0001e8000c101504 */
[----:B------:R0:W-:Y:S04]  /*06f0*/  @!P2 STG.E.U16 [R2.64+0x2], R0 ;  /* 0x000002000200a986 */ /* 0x0001e8000c101504 */
[----:B------:R0:W-:Y:S01]  /*0700*/  @!P1 STG.E.U16 [R2.64+0x4], R5 ;  /* 0x0000040502009986 */ /* 0x0001e2000c101504 */
[----:B------:R-:W-:Y:S05]  /*0710*/  @P0 EXIT ;  /* 0x000000000000094d */ /* 0x000fea0003800000 */
[----:B0-----:R-:W-:-:S05]  /*0720*/  PRMT R0, R5, 0x7632, R0 ;  /* 0x0000763205007816 */ /* 0x001fca0000000000 */
[----:B------:R-:W-:Y:S01]  /*0730*/  STG.E.U16 [R2.64+0x6], R0 ;  /* 0x0000060002007986 */ /* 0x000fe2000c101504 */
[----:B------:R-:W-:Y:S05]  /*0740*/  EXIT ;  /* 0x000000000000794d */ /* 0x000fea0003800000 */
.L_x_0:
[----:B------:R-:W-:-:S00]  /*0750*/  BRA `(.L_x_0) ;  /* 0xfffffff000007947 */ /* 0x000fc0000383ffff */
[----:B------:R-:W-:-:S00]  /*0760*/  NOP ;  /* 0x0000000000007918 */ /* 0x000fc00000000000 */
        /* <DEDUP_REMOVED lines=9> */
.L_x_1:
